	.headerflags	@"EF_CUDA_TEXMODE_UNIFIED EF_CUDA_64BIT_ADDRESS EF_CUDA_ACCELERATORS EF_CUDA_SM90 EF_CUDA_VIRTUAL_SM(EF_CUDA_SM90)"
	.elftype	@"ET_EXEC"


//--------------------- .nv.info                  --------------------------
	.section	.nv.info,"",@"SHT_CUDA_INFO"
	.align	4


	//----- nvinfo : EIATTR_REGCOUNT
	.align		4
        /*0000*/ 	.byte	0x04, 0x2f
        /*0002*/ 	.short	(.L_3 - .L_2)
	.align		4
.L_2:
        /*0004*/ 	.word	index@(triton_poi_fused__native_batch_norm_legit_no_training__prelu_kernel_convolution_3)
        /*0008*/ 	.word	0x00000016


	//----- nvinfo : EIATTR_MIN_STACK_SIZE
	.align		4
.L_3:
        /*000c*/ 	.byte	0x04, 0x12
        /*000e*/ 	.short	(.L_5 - .L_4)
	.align		4
.L_4:
        /*0010*/ 	.word	index@(triton_poi_fused__native_batch_norm_legit_no_training__prelu_kernel_convolution_3)
        /*0014*/ 	.word	0x00000000


	//----- nvinfo : EIATTR_FRAME_SIZE
	.align		4
.L_5:
        /*0018*/ 	.byte	0x04, 0x11
        /*001a*/ 	.short	(.L_7 - .L_6)
	.align		4
.L_6:
        /*001c*/ 	.word	index@(triton_poi_fused__native_batch_norm_legit_no_training__prelu_kernel_convolution_3)
        /*0020*/ 	.word	0x00000000


	//----- nvinfo : EIATTR_MIN_STACK_SIZE
	.align		4
.L_7:
        /*0024*/ 	.byte	0x04, 0x12
        /*0026*/ 	.short	(.L_9 - .L_8)
	.align		4
.L_8:
        /*0028*/ 	.word	index@(triton_poi_fused__native_batch_norm_legit_no_training__prelu_kernel_convolution_3)
        /*002c*/ 	.word	0x00000000
.L_9:


//--------------------- .nv.info.triton_poi_fused__native_batch_norm_legit_no_training__prelu_kernel_convolution_3 --------------------------
	.section	.nv.info.triton_poi_fused__native_batch_norm_legit_no_training__prelu_kernel_convolution_3,"",@"SHT_CUDA_INFO"
	.sectionflags	@""
	.align	4


	//----- nvinfo : EIATTR_CUDA_API_VERSION
	.align		4
        /*0000*/ 	.byte	0x04, 0x37
        /*0002*/ 	.short	(.L_11 - .L_10)
.L_10:
        /*0004*/ 	.word	0x0000007c


	//----- nvinfo : EIATTR_KPARAM_INFO
	.align		4
.L_11:
        /*0008*/ 	.byte	0x04, 0x17
        /*000a*/ 	.short	(.L_13 - .L_12)
.L_12:
        /*000c*/ 	.word	0x00000000
        /*0010*/ 	.short	0x0008
        /*0012*/ 	.short	0x0040
        /*0014*/ 	.byte	0x00, 0xf0, 0x11, 0x00


	//----- nvinfo : EIATTR_KPARAM_INFO
	.align		4
.L_13:
        /*0018*/ 	.byte	0x04, 0x17
        /*001a*/ 	.short	(.L_15 - .L_14)
.L_14:
        /*001c*/ 	.word	0x00000000
        /*0020*/ 	.short	0x0007
        /*0022*/ 	.short	0x0038
        /*0024*/ 	.byte	0x00, 0xf4, 0x21, 0x00


	//----- nvinfo : EIATTR_KPARAM_INFO
	.align		4
.L_15:
        /*0028*/ 	.byte	0x04, 0x17
        /*002a*/ 	.short	(.L_17 - .L_16)
.L_16:
        /*002c*/ 	.word	0x00000000
        /*0030*/ 	.short	0x0006
        /*0032*/ 	.short	0x0030
        /*0034*/ 	.byte	0x00, 0xf4, 0x21, 0x00


	//----- nvinfo : EIATTR_KPARAM_INFO
	.align		4
.L_17:
        /*0038*/ 	.byte	0x04, 0x17
        /*003a*/ 	.short	(.L_19 - .L_18)
.L_18:
        /*003c*/ 	.word	0x00000000
        /*0040*/ 	.short	0x0005
        /*0042*/ 	.short	0x0028
        /*0044*/ 	.byte	0x00, 0xf4, 0x21, 0x00


	//----- nvinfo : EIATTR_KPARAM_INFO
	.align		4
.L_19:
        /*0048*/ 	.byte	0x04, 0x17
        /*004a*/ 	.short	(.L_21 - .L_20)
.L_20:
        /*004c*/ 	.word	0x00000000
        /*0050*/ 	.short	0x0004
        /*0052*/ 	.short	0x0020
        /*0054*/ 	.byte	0x00, 0xf4, 0x21, 0x00


	//----- nvinfo : EIATTR_KPARAM_INFO
	.align		4
.L_21:
        /*0058*/ 	.byte	0x04, 0x17
        /*005a*/ 	.short	(.L_23 - .L_22)
.L_22:
        /*005c*/ 	.word	0x00000000
        /*0060*/ 	.short	0x0003
        /*0062*/ 	.short	0x0018
        /*0064*/ 	.byte	0x00, 0xf4, 0x21, 0x00


	//----- nvinfo : EIATTR_KPARAM_INFO
	.align		4
.L_23:
        /*0068*/ 	.byte	0x04, 0x17
        /*006a*/ 	.short	(.L_25 - .L_24)
.L_24:
        /*006c*/ 	.word	0x00000000
        /*0070*/ 	.short	0x0002
        /*0072*/ 	.short	0x0010
        /*0074*/ 	.byte	0x00, 0xf4, 0x21, 0x00


	//----- nvinfo : EIATTR_KPARAM_INFO
	.align		4
.L_25:
        /*0078*/ 	.byte	0x04, 0x17
        /*007a*/ 	.short	(.L_27 - .L_26)
.L_26:
        /*007c*/ 	.word	0x00000000
        /*0080*/ 	.short	0x0001
        /*0082*/ 	.short	0x0008
        /*0084*/ 	.byte	0x00, 0xf4, 0x21, 0x00


	//----- nvinfo : EIATTR_KPARAM_INFO
	.align		4
.L_27:
        /*0088*/ 	.byte	0x04, 0x17
        /*008a*/ 	.short	(.L_29 - .L_28)
.L_28:
        /*008c*/ 	.word	0x00000000
        /*0090*/ 	.short	0x0000
        /*0092*/ 	.short	0x0000
        /*0094*/ 	.byte	0x00, 0xf4, 0x21, 0x00


	//----- nvinfo : EIATTR_SPARSE_MMA_MASK
	.align		4
.L_29:
        /*0098*/ 	.byte	0x03, 0x50
        /*009a*/ 	.short	0x0000


	//----- nvinfo : EIATTR_MAXREG_COUNT
	.align		4
        /*009c*/ 	.byte	0x03, 0x1b
        /*009e*/ 	.short	0x00ff


	//----- nvinfo : EIATTR_EXIT_INSTR_OFFSETS
	.align		4
        /*00a0*/ 	.byte	0x04, 0x1c
        /*00a2*/ 	.short	(.L_31 - .L_30)


	//   ....[0]....
.L_30:
        /*00a4*/ 	.word	0x000003a0


	//   ....[1]....
        /*00a8*/ 	.word	0x000003c0


	//----- nvinfo : EIATTR_REQNTID
	.align		4
.L_31:
        /*00ac*/ 	.byte	0x04, 0x10
        /*00ae*/ 	.short	(.L_33 - .L_32)
.L_32:
        /*00b0*/ 	.word	0x00000080
        /*00b4*/ 	.word	0x00000001
        /*00b8*/ 	.word	0x00000001


	//----- nvinfo : EIATTR_CBANK_PARAM_SIZE
	.align		4
.L_33:
        /*00bc*/ 	.byte	0x03, 0x19
        /*00be*/ 	.short	0x0044


	//----- nvinfo : EIATTR_PARAM_CBANK
	.align		4
        /*00c0*/ 	.byte	0x04, 0x0a
        /*00c2*/ 	.short	(.L_35 - .L_34)
	.align		4
.L_34:
        /*00c4*/ 	.word	index@(.nv.constant0.triton_poi_fused__native_batch_norm_legit_no_training__prelu_kernel_convolution_3)
        /*00c8*/ 	.short	0x0210
        /*00ca*/ 	.short	0x0044


	//----- nvinfo : EIATTR_SW_WAR
	.align		4
.L_35:
        /*00cc*/ 	.byte	0x04, 0x36
        /*00ce*/ 	.short	(.L_37 - .L_36)
.L_36:
        /*00d0*/ 	.word	0x00000008
.L_37:


//--------------------- .nv.callgraph             --------------------------
	.section	.nv.callgraph,"",@"SHT_CUDA_CALLGRAPH"
	.align	4
	.sectionentsize	8
	.align		4
        /*0000*/ 	.word	0x00000000
	.align		4
        /*0004*/ 	.word	0xffffffff
	.align		4
        /*0008*/ 	.word	0x00000000
	.align		4
        /*000c*/ 	.word	0xfffffffe
	.align		4
        /*0010*/ 	.word	0x00000000
	.align		4
        /*0014*/ 	.word	0xfffffffd
	.align		4
        /*0018*/ 	.word	0x00000000
	.align		4
        /*001c*/ 	.word	0xfffffffc


//--------------------- .nv.constant4             --------------------------
	.section	.nv.constant4,"a",@progbits
	.align	8
	.align		8
.nv.constant4:
        /*0000*/ 	.dword	_$_str
	.align		8
        /*0008*/ 	.dword	_$_str_$_2


//--------------------- .text.triton_poi_fused__native_batch_norm_legit_no_training__prelu_kernel_convolution_3 --------------------------
	.section	.text.triton_poi_fused__native_batch_norm_legit_no_training__prelu_kernel_convolution_3,"ax",@progbits
	.align	128
        .global         triton_poi_fused__native_batch_norm_legit_no_training__prelu_kernel_convolution_3
        .type           triton_poi_fused__native_batch_norm_legit_no_training__prelu_kernel_convolution_3,@function
        .size           triton_poi_fused__native_batch_norm_legit_no_training__prelu_kernel_convolution_3,(.L_x_1 - triton_poi_fused__native_batch_norm_legit_no_training__prelu_kernel_convolution_3)
        .other          triton_poi_fused__native_batch_norm_legit_no_training__prelu_kernel_convolution_3,@"STO_CUDA_ENTRY STV_DEFAULT"
triton_poi_fused__native_batch_norm_legit_no_training__prelu_kernel_convolution_3:
.text.triton_poi_fused__native_batch_norm_legit_no_training__prelu_kernel_convolution_3:
[----:B------:R-:W0:Y:S01]  /*0000*/  LDC R1, c[0x0][0x28] ;  /* 0x00000a00ff017b82 */ /* 0x000e220000000800 */
[----:B------:R-:W1:Y:S07]  /*0010*/  S2R R2, SR_TID.X ;  /* 0x0000000000027919 */ /* 0x000e6e0000002100 */
[----:B------:R-:W2:Y:S01]  /*0020*/  LDC.64 R12, c[0x0][0x230] ;  /* 0x00008c00ff0c7b82 */ /* 0x000ea20000000a00 */
[----:B------:R-:W-:Y:S01]  /*0030*/  ULDC.64 UR4, c[0x0][0x208] ;  /* 0x0000820000047ab9 */ /* 0x000fe20000000a00 */
[----:B------:R-:W3:Y:S06]  /*0040*/  S2R R3, SR_CTAID.X ;  /* 0x0000000000037919 */ /* 0x000eec0000002500 */
[----:B------:R-:W4:Y:S08]  /*0050*/  LDC.64 R10, c[0x0][0x220] ;  /* 0x00008800ff0a7b82 */ /* 0x000f300000000a00 */
[----:B------:R-:W5:Y:S08]  /*0060*/  LDC.64 R4, c[0x0][0x210] ;  /* 0x00008400ff047b82 */ /* 0x000f700000000a00 */
[----:B------:R-:W4:Y:S01]  /*0070*/  LDC.64 R14, c[0x0][0x228] ;  /* 0x00008a00ff0e7b82 */ /* 0x000f220000000a00 */
[----:B-1----:R-:W-:-:S07]  /*0080*/  LOP3.LUT R2, R2, 0x7f, RZ, 0xc0, !PT ;  /* 0x0000007f02027812 */ /* 0x002fce00078ec0ff */
[----:B------:R-:W1:Y:S01]  /*0090*/  LDC.64 R16, c[0x0][0x238] ;  /* 0x00008e00ff107b82 */ /* 0x000e620000000a00 */
[----:B---3--:R-:W-:Y:S02]  /*00a0*/  SHF.R.S32.HI R0, RZ, 0x18, R3 ;  /* 0x00000018ff007819 */ /* 0x008fe40000011403 */
[----:B------:R-:W-:Y:S02]  /*00b0*/  LEA R2, R3, R2, 0x7 ;  /* 0x0000000203027211 */ /* 0x000fe400078e38ff */
[----:B------:R-:W-:-:S03]  /*00c0*/  SGXT R3, R0, 0x1 ;  /* 0x000000010003781a */ /* 0x000fc60000000200 */
[----:B------:R-:W3:Y:S01]  /*00d0*/  LDC.64 R6, c[0x0][0x240] ;  /* 0x00009000ff067b82 */ /* 0x000ee20000000a00 */
[----:B------:R-:W-:Y:S02]  /*00e0*/  ISETP.GE.AND P0, PT, R2, 0x100, PT ;  /* 0x000001000200780c */ /* 0x000fe40003f06270 */
[----:B------:R-:W-:-:S04]  /*00f0*/  LEA.HI R3, R3, R2, RZ, 0x4 ;  /* 0x0000000203037211 */ /* 0x000fc800078f20ff */
[----:B------:R-:W-:-:S04]  /*0100*/  SHF.R.S32.HI R3, RZ, 0x4, R3 ;  /* 0x00000004ff037819 */ /* 0x000fc80000011403 */
[----:B------:R-:W-:-:S04]  /*0110*/  LEA.HI R0, R3, R3, RZ, 0x2 ;  /* 0x0000000303007211 */ /* 0x000fc800078f10ff */
[----:B------:R-:W-:-:S04]  /*0120*/  LOP3.LUT R0, R0, 0xfffffffc, RZ, 0xc0, !PT ;  /* 0xfffffffc00007812 */ /* 0x000fc800078ec0ff */
[----:B------:R-:W-:Y:S01]  /*0130*/  IADD3 R19, R3, -R0, RZ ;  /* 0x8000000003137210 */ /* 0x000fe20007ffe0ff */
[----:B------:R-:W-:-:S04]  /*0140*/  HFMA2.MMA R0, -RZ, RZ, 0, 0 ;  /* 0x00000000ff007435 */ /* 0x000fc800000001ff */
[----:B--2---:R-:W-:-:S06]  /*0150*/  IMAD.WIDE R12, R19, 0x4, R12 ;  /* 0x00000004130c7825 */ /* 0x004fcc00078e020c */
[----:B------:R2:W3:Y:S01]  /*0160*/  @!P0 LDG.E.EL R0, desc[UR4][R12.64] ;  /* 0x000000040c008981 */ /* 0x0004e2000c2e1900 */
[----:B------:R-:W-:Y:S02]  /*0170*/  CS2R R8, SRZ ;  /* 0x0000000000087805 */ /* 0x000fe4000001ff00 */
[----:B------:R-:W-:Y:S01]  /*0180*/  MOV R3, RZ ;  /* 0x000000ff00037202 */ /* 0x000fe20000000f00 */
[----:B----4-:R-:W-:-:S04]  /*0190*/  IMAD.WIDE R10, R19, 0x4, R10 ;  /* 0x00000004130a7825 */ /* 0x010fc800078e020a */
[----:B-----5:R-:W-:Y:S01]  /*01a0*/  IMAD.WIDE R4, R2, 0x4, R4 ;  /* 0x0000000402047825 */ /* 0x020fe200078e0204 */
[----:B------:R4:W5:Y:S03]  /*01b0*/  @!P0 LDG.E.EL R8, desc[UR4][R10.64] ;  /* 0x000000040a088981 */ /* 0x000966000c2e1900 */
[C---:B0-2---:R-:W-:Y:S01]  /*01c0*/  IMAD.WIDE R12, R19.reuse, 0x4, R14 ;  /* 0x00000004130c7825 */ /* 0x045fe200078e020e */
[----:B------:R-:W5:Y:S03]  /*01d0*/  @!P0 LDG.E R3, desc[UR4][R4.64] ;  /* 0x0000000404038981 */ /* 0x000f66000c1e1900 */
[C---:B-1----:R-:W-:Y:S01]  /*01e0*/  IMAD.WIDE R14, R19.reuse, 0x4, R16 ;  /* 0x00000004130e7825 */ /* 0x042fe200078e0210 */
[----:B------:R-:W2:Y:S01]  /*01f0*/  @!P0 LDG.E.EL R9, desc[UR4][R12.64] ;  /* 0x000000040c098981 */ /* 0x000ea2000c2e1900 */
[----:B------:R-:W0:Y:S02]  /*0200*/  LDC.64 R16, c[0x0][0x248] ;  /* 0x00009200ff107b82 */ /* 0x000e240000000a00 */
[----:B---3--:R-:W-:Y:S01]  /*0210*/  IMAD.WIDE R6, R19, 0x4, R6 ;  /* 0x0000000413067825 */ /* 0x008fe200078e0206 */
[----:B------:R-:W-:-:S06]  /*0220*/  CS2R R18, SRZ ;  /* 0x0000000000127805 */ /* 0x000fcc000001ff00 */
[----:B------:R-:W3:Y:S04]  /*0230*/  @!P0 LDG.E.EL R18, desc[UR4][R14.64] ;  /* 0x000000040e128981 */ /* 0x000ee8000c2e1900 */
[----:B------:R1:W3:Y:S01]  /*0240*/  @!P0 LDG.E.EL R19, desc[UR4][R6.64] ;  /* 0x0000000406138981 */ /* 0x0002e2000c2e1900 */
[----:B----4-:R-:W-:Y:S01]  /*0250*/  HFMA2.MMA R11, -RZ, RZ, 1.625, 0 ;  /* 0x3e800000ff0b7435 */ /* 0x010fe200000001ff */
[----:B-1----:R-:W1:Y:S02]  /*0260*/  LDC.64 R6, c[0x0][0x218] ;  /* 0x00008600ff067b82 */ /* 0x002e640000000a00 */
[----:B0-----:R-:W4:Y:S01]  /*0270*/  LDG.E R16, desc[UR4][R16.64] ;  /* 0x0000000410107981 */ /* 0x001f22000c1e1900 */
[----:B------:R-:W-:-:S04]  /*0280*/  FADD R0, R0, 9.9999997473787516356e-06 ;  /* 0x3727c5ac00007421 */ /* 0x000fc80000000000 */
[----:B------:R-:W0:Y:S02]  /*0290*/  MUFU.SQRT R10, R0 ;  /* 0x00000000000a7308 */ /* 0x000e240000002000 */
[C---:B0-----:R-:W-:Y:S02]  /*02a0*/  FSETP.GT.AND P1, PT, R10.reuse, 8.50705917302346158658e+37, PT ;  /* 0x7e8000000a00780b */ /* 0x041fe40003f24000 */
[----:B------:R-:W-:-:S11]  /*02b0*/  FSETP.GEU.AND P2, PT, R10, 1.175494350822287508e-38, PT ;  /* 0x008000000a00780b */ /* 0x000fd60003f4e000 */
[----:B------:R-:W-:-:S04]  /*02c0*/  @P1 FMUL R10, R10, 0.25 ;  /* 0x3e8000000a0a1820 */ /* 0x000fc80000400000 */
[----:B------:R-:W-:-:S06]  /*02d0*/  @!P2 FMUL R10, R10, 16777216 ;  /* 0x4b8000000a0aa820 */ /* 0x000fcc0000400000 */
[----:B------:R-:W0:Y:S01]  /*02e0*/  MUFU.RCP R10, R10 ;  /* 0x0000000a000a7308 */ /* 0x000e220000001000 */
[----:B------:R-:W-:Y:S01]  /*02f0*/  FSEL R11, R11, 1, P1 ;  /* 0x3f8000000b0b7808 */ /* 0x000fe20000800000 */
[----:B-----5:R-:W-:-:S04]  /*0300*/  FADD R12, R8, R3 ;  /* 0x00000003080c7221 */ /* 0x020fc80000000000 */
[----:B------:R-:W-:Y:S01]  /*0310*/  @!P2 FMUL R11, R11, 16777216 ;  /* 0x4b8000000b0ba820 */ /* 0x000fe20000400000 */
[----:B--2---:R-:W-:-:S03]  /*0320*/  FADD R9, R12, -R9 ;  /* 0x800000090c097221 */ /* 0x004fc60000000000 */
[----:B0-----:R-:W-:-:S04]  /*0330*/  FMUL R8, R10, R11 ;  /* 0x0000000b0a087220 */ /* 0x001fc80000400000 */
[----:B------:R-:W-:-:S04]  /*0340*/  FMUL R8, R9, R8 ;  /* 0x0000000809087220 */ /* 0x000fc80000400000 */
[----:B---3--:R-:W-:-:S05]  /*0350*/  FFMA R19, R8, R18, R19 ;  /* 0x0000001208137223 */ /* 0x008fca0000000013 */
[----:B------:R-:W-:Y:S01]  /*0360*/  FSETP.GT.AND P1, PT, R19, RZ, PT ;  /* 0x000000ff1300720b */ /* 0x000fe20003f24000 */
[----:B------:R0:W-:Y:S01]  /*0370*/  @!P0 STG.E desc[UR4][R4.64], R12 ;  /* 0x0000000c04008986 */ /* 0x0001e2000c101904 */
[----:B-1----:R-:W-:-:S11]  /*0380*/  IMAD.WIDE R2, R2, 0x4, R6 ;  /* 0x0000000402027825 */ /* 0x002fd600078e0206 */
[----:B----4-:R-:W-:Y:S01]  /*0390*/  @!P1 FMUL R19, R16, R19 ;  /* 0x0000001310139220 */ /* 0x010fe20000400000 */
[----:B0-----:R-:W-:Y:S06]  /*03a0*/  @P0 EXIT ;  /* 0x000000000000094d */ /* 0x001fec0003800000 */
[----:B------:R-:W-:Y:S01]  /*03b0*/  STG.E desc[UR4][R2.64], R19 ;  /* 0x0000001302007986 */ /* 0x000fe2000c101904 */
[----:B------:R-:W-:Y:S05]  /*03c0*/  EXIT ;  /* 0x000000000000794d */ /* 0x000fea0003800000 */
.L_x_0:
[----:B------:R-:W-:-:S00]  /*03d0*/  BRA `(.L_x_0) ;  /* 0xfffffffc00fc7947 */ /* 0x000fc0000383ffff */
[----:B------:R-:W-:-:S00]  /*03e0*/  NOP ;  /* 0x0000000000007918 */ /* 0x000fc00000000000 */
        /* <DEDUP_REMOVED lines=9> */
.L_x_1:


//--------------------- .nv.global.init           --------------------------
	.section	.nv.global.init,"aw",@progbits
.nv.global.init:
	.type		_$_str,@object
	.size		_$_str,(_$_str_$_2 - _$_str)
_$_str:
        /*0000*/ 	.byte	0x5f, 0x5f, 0x43, 0x55, 0x44, 0x41, 0x5f, 0x46, 0x54, 0x5a, 0x00
	.type		_$_str_$_2,@object
	.size		_$_str_$_2,(.L_1 - _$_str_$_2)
_$_str_$_2:
        /*000b*/ 	.byte	0x5f, 0x5f, 0x43, 0x55, 0x44, 0x41, 0x5f, 0x50, 0x52, 0x45, 0x43, 0x5f, 0x53, 0x51, 0x52, 0x54
        /*001b*/ 	.byte	0x00
.L_1:


//--------------------- .nv.constant0.triton_poi_fused__native_batch_norm_legit_no_training__prelu_kernel_convolution_3 --------------------------
	.section	.nv.constant0.triton_poi_fused__native_batch_norm_legit_no_training__prelu_kernel_convolution_3,"a",@progbits
	.sectionflags	@""
	.align	4
.nv.constant0.triton_poi_fused__native_batch_norm_legit_no_training__prelu_kernel_convolution_3:
	.zero		596
